//
// Generated by NVIDIA NVVM Compiler
//
// Compiler Build ID: CL-36424714
// Cuda compilation tools, release 13.0, V13.0.88
// Based on NVVM 20.0.0
//

.version 9.0
.target sm_100
.address_size 64

	// .globl	_Z14HelloThreadIdxv
.extern .func  (.param .b32 func_retval0) vprintf
(
	.param .b64 vprintf_param_0,
	.param .b64 vprintf_param_1
)
;
.global .align 1 .b8 $str[29] = {72, 101, 108, 108, 111, 32, 87, 111, 114, 108, 100, 32, 102, 114, 111, 109, 32, 71, 80, 85, 33, 32, 37, 100, 32, 37, 100, 10};

.visible .entry _Z14HelloThreadIdxv()
{
	.local .align 8 .b8 	__local_depot0[8];
	.reg .b64 	%SP;
	.reg .b64 	%SPL;
	.reg .b32 	%r<5>;
	.reg .b64 	%rd<5>;

	mov.u64 	%SPL, __local_depot0;
	cvta.local.u64 	%SP, %SPL;
	add.u64 	%rd1, %SP, 0;
	add.u64 	%rd2, %SPL, 0;
	mov.u32 	%r1, %ctaid.x;
	mov.u32 	%r2, %tid.x;
	st.local.v2.u32 	[%rd2], {%r1, %r2};
	mov.u64 	%rd3, $str;
	cvta.global.u64 	%rd4, %rd3;
	{ // callseq 0, 0
	.param .b64 param0;
	st.param.b64 	[param0], %rd4;
	.param .b64 param1;
	st.param.b64 	[param1], %rd1;
	.param .b32 retval0;
	call.uni (retval0), 
	vprintf, 
	(
	param0, 
	param1
	);
	ld.param.b32 	%r3, [retval0];
	} // callseq 0
	ret;

}
	// .globl	_Z19HelloBlockThreadIdxv
.visible .entry _Z19HelloBlockThreadIdxv()
{
	.local .align 8 .b8 	__local_depot1[8];
	.reg .b64 	%SP;
	.reg .b64 	%SPL;
	.reg .b32 	%r<5>;
	.reg .b64 	%rd<5>;

	mov.u64 	%SPL, __local_depot1;
	cvta.local.u64 	%SP, %SPL;
	add.u64 	%rd1, %SP, 0;
	add.u64 	%rd2, %SPL, 0;
	mov.u32 	%r1, %ctaid.x;
	mov.u32 	%r2, %tid.x;
	st.local.v2.u32 	[%rd2], {%r1, %r2};
	mov.u64 	%rd3, $str;
	cvta.global.u64 	%rd4, %rd3;
	{ // callseq 1, 0
	.param .b64 param0;
	st.param.b64 	[param0], %rd4;
	.param .b64 param1;
	st.param.b64 	[param1], %rd1;
	.param .b32 retval0;
	call.uni (retval0), 
	vprintf, 
	(
	param0, 
	param1
	);
	ld.param.b32 	%r3, [retval0];
	} // callseq 1
	ret;

}


// ===== COMPILED SASS (sm_100) =====

	.target	sm_100

	.elftype	@"ET_EXEC"


//--------------------- .note.nv.tkinfo           --------------------------
	.section	.note.nv.tkinfo,"",@"SHT_NOTE"
	.sectionflags	@"SHF_NOTE_NV_TKINFO"
	.tkinfo
        /*0018*/ 	.word	0x00000002
        /*0030*/ 	.string	""
        /*0030*/ 	.string	"ptxas"
        /*0030*/ 	.string	"Cuda compilation tools, release 13.0, V13.0.88"
        /*0030*/ 	.string	"Build cuda_13.0.r13.0/compiler.36424714_0"
        /*0030*/ 	.string	"-arch sm_100 -m 64 "



//--------------------- .note.nv.cuinfo           --------------------------
	.section	.note.nv.cuinfo,"",@"SHT_NOTE"
	.sectionflags	@"SHF_NOTE_NV_CUINFO"
        /*0018*/ 	.short	0x0002
        /*001a*/ 	.short	0x0064
        /*001c*/ 	.short	0x0082
	.zero		2


//--------------------- .nv.info                  --------------------------
	.section	.nv.info,"",@"SHT_CUDA_INFO"
	.align	4


	//----- nvinfo : EIATTR_REGCOUNT
	.align		4
        /*0000*/ 	.byte	0x04, 0x2f
        /*0002*/ 	.short	(.L_2 - .L_1)
	.align		4
.L_1:
        /*0004*/ 	.word	index@(_Z14HelloThreadIdxv)
        /*0008*/ 	.word	0x00000018


	//----- nvinfo : EIATTR_FRAME_SIZE
	.align		4
.L_2:
        /*000c*/ 	.byte	0x04, 0x11
        /*000e*/ 	.short	(.L_4 - .L_3)
	.align		4
.L_3:
        /*0010*/ 	.word	index@(_Z14HelloThreadIdxv)
        /*0014*/ 	.word	0x00000008


	//----- nvinfo : EIATTR_REGCOUNT
	.align		4
.L_4:
        /*0018*/ 	.byte	0x04, 0x2f
        /*001a*/ 	.short	(.L_6 - .L_5)
	.align		4
.L_5:
        /*001c*/ 	.word	index@(_Z19HelloBlockThreadIdxv)
        /*0020*/ 	.word	0x00000018


	//----- nvinfo : EIATTR_FRAME_SIZE
	.align		4
.L_6:
        /*0024*/ 	.byte	0x04, 0x11
        /*0026*/ 	.short	(.L_8 - .L_7)
	.align		4
.L_7:
        /*0028*/ 	.word	index@(_Z19HelloBlockThreadIdxv)
        /*002c*/ 	.word	0x00000008


	//----- nvinfo : EIATTR_MIN_STACK_SIZE
	.align		4
.L_8:
        /*0030*/ 	.byte	0x04, 0x12
        /*0032*/ 	.short	(.L_10 - .L_9)
	.align		4
.L_9:
        /*0034*/ 	.word	index@(_Z19HelloBlockThreadIdxv)
        /*0038*/ 	.word	0x00000008


	//----- nvinfo : EIATTR_MIN_STACK_SIZE
	.align		4
.L_10:
        /*003c*/ 	.byte	0x04, 0x12
        /*003e*/ 	.short	(.L_12 - .L_11)
	.align		4
.L_11:
        /*0040*/ 	.word	index@(_Z14HelloThreadIdxv)
        /*0044*/ 	.word	0x00000008
.L_12:


//--------------------- .nv.compat                --------------------------
	.section	.nv.compat,"",@"SHT_CUDA_COMPAT_INFO"
	.align	4
        /*0000*/ 	.byte	0x02, 0x09, 0x00, 0x00, 0x02, 0x02, 0x01, 0x00, 0x02, 0x05, 0x05, 0x00, 0x03, 0x07, 0x01, 0x01
        /*0010*/ 	.byte	0x02, 0x03, 0x00, 0x00, 0x02, 0x06, 0x01, 0x00, 0x04, 0x0b, 0x08, 0x00, 0x09, 0x00, 0x00, 0x00
        /*0020*/ 	.byte	0x00, 0x00, 0x00, 0x00


//--------------------- .nv.info._Z19HelloBlockThreadIdxv --------------------------
	.section	.nv.info._Z19HelloBlockThreadIdxv,"",@"SHT_CUDA_INFO"
	.sectionflags	@""
	.align	4


	//----- nvinfo : EIATTR_CUDA_API_VERSION
	.align		4
        /*0000*/ 	.byte	0x04, 0x37
        /*0002*/ 	.short	(.L_14 - .L_13)
.L_13:
        /*0004*/ 	.word	0x00000082


	//----- nvinfo : EIATTR_SPARSE_MMA_MASK
	.align		4
.L_14:
        /*0008*/ 	.byte	0x03, 0x50
        /*000a*/ 	.short	0x0000


	//----- nvinfo : EIATTR_MAXREG_COUNT
	.align		4
        /*000c*/ 	.byte	0x03, 0x1b
        /*000e*/ 	.short	0x00ff


	//----- nvinfo : EIATTR_EXTERNS
	.align		4
        /*0010*/ 	.byte	0x04, 0x0f
        /*0012*/ 	.short	(.L_16 - .L_15)


	//   ....[0]....
	.align		4
.L_15:
        /*0014*/ 	.word	index@(vprintf)


	//----- nvinfo : EIATTR_MERCURY_ISA_VERSION
	.align		4
.L_16:
        /*0018*/ 	.byte	0x03, 0x5f
        /*001a*/ 	.short	0x0101


	//----- nvinfo : EIATTR_VRC_CTA_INIT_COUNT
	.align		4
        /*001c*/ 	.byte	0x02, 0x4a
	.zero		1
	.zero		1


	//----- nvinfo : EIATTR_SYSCALL_OFFSETS
	.align		4
        /*0020*/ 	.byte	0x04, 0x46
        /*0022*/ 	.short	(.L_18 - .L_17)


	//   ....[0]....
.L_17:
        /*0024*/ 	.word	0x000000f0


	//----- nvinfo : EIATTR_EXIT_INSTR_OFFSETS
	.align		4
.L_18:
        /*0028*/ 	.byte	0x04, 0x1c
        /*002a*/ 	.short	(.L_20 - .L_19)


	//   ....[0]....
.L_19:
        /*002c*/ 	.word	0x00000100


	//----- nvinfo : EIATTR_SW_WAR
	.align		4
.L_20:
        /*0030*/ 	.byte	0x04, 0x36
        /*0032*/ 	.short	(.L_22 - .L_21)
.L_21:
        /*0034*/ 	.word	0x00000008
.L_22:


//--------------------- .nv.info._Z14HelloThreadIdxv --------------------------
	.section	.nv.info._Z14HelloThreadIdxv,"",@"SHT_CUDA_INFO"
	.sectionflags	@""
	.align	4


	//----- nvinfo : EIATTR_CUDA_API_VERSION
	.align		4
        /*0000*/ 	.byte	0x04, 0x37
        /*0002*/ 	.short	(.L_24 - .L_23)
.L_23:
        /*0004*/ 	.word	0x00000082


	//----- nvinfo : EIATTR_SPARSE_MMA_MASK
	.align		4
.L_24:
        /*0008*/ 	.byte	0x03, 0x50
        /*000a*/ 	.short	0x0000


	//----- nvinfo : EIATTR_MAXREG_COUNT
	.align		4
        /*000c*/ 	.byte	0x03, 0x1b
        /*000e*/ 	.short	0x00ff


	//----- nvinfo : EIATTR_EXTERNS
	.align		4
        /*0010*/ 	.byte	0x04, 0x0f
        /*0012*/ 	.short	(.L_26 - .L_25)


	//   ....[0]....
	.align		4
.L_25:
        /*0014*/ 	.word	index@(vprintf)


	//----- nvinfo : EIATTR_MERCURY_ISA_VERSION
	.align		4
.L_26:
        /*0018*/ 	.byte	0x03, 0x5f
        /*001a*/ 	.short	0x0101


	//----- nvinfo : EIATTR_VRC_CTA_INIT_COUNT
	.align		4
        /*001c*/ 	.byte	0x02, 0x4a
	.zero		1
	.zero		1


	//----- nvinfo : EIATTR_SYSCALL_OFFSETS
	.align		4
        /*0020*/ 	.byte	0x04, 0x46
        /*0022*/ 	.short	(.L_28 - .L_27)


	//   ....[0]....
.L_27:
        /*0024*/ 	.word	0x000000f0


	//----- nvinfo : EIATTR_EXIT_INSTR_OFFSETS
	.align		4
.L_28:
        /*0028*/ 	.byte	0x04, 0x1c
        /*002a*/ 	.short	(.L_30 - .L_29)


	//   ....[0]....
.L_29:
        /*002c*/ 	.word	0x00000100


	//----- nvinfo : EIATTR_SW_WAR
	.align		4
.L_30:
        /*0030*/ 	.byte	0x04, 0x36
        /*0032*/ 	.short	(.L_32 - .L_31)
.L_31:
        /*0034*/ 	.word	0x00000008
.L_32:


//--------------------- .nv.callgraph             --------------------------
	.section	.nv.callgraph,"",@"SHT_CUDA_CALLGRAPH"
	.align	4
	.sectionentsize	8
	.align		4
        /*0000*/ 	.word	0x00000000
	.align		4
        /*0004*/ 	.word	0xffffffff
	.align		4
        /*0008*/ 	.word	index@(_Z19HelloBlockThreadIdxv)
	.align		4
        /*000c*/ 	.word	index@(vprintf)
	.align		4
        /*0010*/ 	.word	index@(_Z14HelloThreadIdxv)
	.align		4
        /*0014*/ 	.word	index@(vprintf)
	.align		4
        /*0018*/ 	.word	0x00000000
	.align		4
        /*001c*/ 	.word	0xfffffffe
	.align		4
        /*0020*/ 	.word	0x00000000
	.align		4
        /*0024*/ 	.word	0xfffffffd
	.align		4
        /*0028*/ 	.word	0x00000000
	.align		4
        /*002c*/ 	.word	0xfffffffc


//--------------------- .nv.constant4             --------------------------
	.section	.nv.constant4,"a",@progbits
	.align	8
	.align		8
.nv.constant4:
        /*0000*/ 	.dword	vprintf
	.align		8
        /*0008*/ 	.dword	$str


//--------------------- .text._Z19HelloBlockThreadIdxv --------------------------
	.section	.text._Z19HelloBlockThreadIdxv,"ax",@progbits
	.align	128
        .global         _Z19HelloBlockThreadIdxv
        .type           _Z19HelloBlockThreadIdxv,@function
        .size           _Z19HelloBlockThreadIdxv,(.L_x_4 - _Z19HelloBlockThreadIdxv)
        .other          _Z19HelloBlockThreadIdxv,@"STO_CUDA_ENTRY STV_DEFAULT"
_Z19HelloBlockThreadIdxv:
.text._Z19HelloBlockThreadIdxv:
[----:B------:R-:W0:Y:S01]  /*0000*/  LDC R1, c[0x0][0x37c] ;  /* 0x0000df00ff017b82 */ /* 0x000e220000000800 */
[----:B------:R-:W1:Y:S01]  /*0010*/  S2R R8, SR_CTAID.X ;  /* 0x0000000000087919 */ /* 0x000e620000002500 */
[----:B0-----:R-:W-:Y:S01]  /*0020*/  VIADD R1, R1, 0xfffffff8 ;  /* 0xfffffff801017836 */ /* 0x001fe20000000000 */
[----:B------:R-:W-:Y:S01]  /*0030*/  MOV R0, 0x0 ;  /* 0x0000000000007802 */ /* 0x000fe20000000f00 */
[----:B------:R-:W0:Y:S01]  /*0040*/  LDCU UR4, c[0x0][0x2f8] ;  /* 0x00005f00ff0477ac */ /* 0x000e220008000800 */
[----:B------:R-:W1:Y:S03]  /*0050*/  S2R R9, SR_TID.X ;  /* 0x0000000000097919 */ /* 0x000e660000002100 */
[----:B------:R2:W3:Y:S01]  /*0060*/  LDC.64 R2, c[0x4][R0] ;  /* 0x0100000000027b82 */ /* 0x0004e20000000a00 */
[----:B------:R-:W4:Y:S01]  /*0070*/  LDCU.64 UR6, c[0x4][0x8] ;  /* 0x01000100ff0677ac */ /* 0x000f220008000a00 */
[----:B------:R-:W5:Y:S01]  /*0080*/  LDCU UR5, c[0x0][0x2fc] ;  /* 0x00005f80ff0577ac */ /* 0x000f620008000800 */
[----:B0-----:R-:W-:Y:S01]  /*0090*/  IADD3 R6, P0, PT, R1, UR4, RZ ;  /* 0x0000000401067c10 */ /* 0x001fe2000ff1e0ff */
[----:B----4-:R-:W-:Y:S01]  /*00a0*/  IMAD.U32 R4, RZ, RZ, UR6 ;  /* 0x00000006ff047e24 */ /* 0x010fe2000f8e00ff */
[----:B------:R-:W-:-:S03]  /*00b0*/  MOV R5, UR7 ;  /* 0x0000000700057c02 */ /* 0x000fc60008000f00 */
[----:B-----5:R-:W-:Y:S01]  /*00c0*/  IMAD.X R7, RZ, RZ, UR5, P0 ;  /* 0x00000005ff077e24 */ /* 0x020fe200080e06ff */
[----:B-1----:R2:W-:Y:S07]  /*00d0*/  STL.64 [R1], R8 ;  /* 0x0000000801007387 */ /* 0x0025ee0000100a00 */
[----:B------:R-:W-:-:S07]  /*00e0*/  LEPC R20, `(.L_x_0) ;  /* 0x000000001014794e */ /* 0x000fce0000000000 */
[----:B--23--:R-:W-:Y:S05]  /*00f0*/  CALL.ABS.NOINC R2 ;  /* 0x0000000002007343 */ /* 0x00cfea0003c00000 */
.L_x_0:
[----:B------:R-:W-:Y:S05]  /*0100*/  EXIT ;  /* 0x000000000000794d */ /* 0x000fea0003800000 */
.L_x_1:
[----:B------:R-:W-:-:S00]  /*0110*/  BRA `(.L_x_1) ;  /* 0xfffffffc00fc7947 */ /* 0x000fc0000383ffff */
[----:B------:R-:W-:-:S00]  /*0120*/  NOP ;  /* 0x0000000000007918 */ /* 0x000fc00000000000 */
        /* <DEDUP_REMOVED lines=13> */
.L_x_4:


//--------------------- .text._Z14HelloThreadIdxv --------------------------
	.section	.text._Z14HelloThreadIdxv,"ax",@progbits
	.align	128
        .global         _Z14HelloThreadIdxv
        .type           _Z14HelloThreadIdxv,@function
        .size           _Z14HelloThreadIdxv,(.L_x_5 - _Z14HelloThreadIdxv)
        .other          _Z14HelloThreadIdxv,@"STO_CUDA_ENTRY STV_DEFAULT"
_Z14HelloThreadIdxv:
.text._Z14HelloThreadIdxv:
        /* <DEDUP_REMOVED lines=16> */
.L_x_2:
[----:B------:R-:W-:Y:S05]  /*0100*/  EXIT ;  /* 0x000000000000794d */ /* 0x000fea0003800000 */
.L_x_3:
        /* <DEDUP_REMOVED lines=15> */
.L_x_5:


//--------------------- .nv.global.init           --------------------------
	.section	.nv.global.init,"aw",@progbits
.nv.global.init:
	.type		$str,@object
	.size		$str,(.L_0 - $str)
$str:
        /*0000*/ 	.byte	0x48, 0x65, 0x6c, 0x6c, 0x6f, 0x20, 0x57, 0x6f, 0x72, 0x6c, 0x64, 0x20, 0x66, 0x72, 0x6f, 0x6d
        /*0010*/ 	.byte	0x20, 0x47, 0x50, 0x55, 0x21, 0x20, 0x25, 0x64, 0x20, 0x25, 0x64, 0x0a, 0x00
.L_0:


//--------------------- .nv.shared.reserved.0     --------------------------
	.section	.nv.shared.reserved.0,"aw",@nobits
	.weak		__nv_reservedSMEM_offset_0_alias
	.size		__nv_reservedSMEM_offset_0_alias, 0, 64
	.other		__nv_reservedSMEM_offset_0_alias,@"STO_CUDA_RESERVED_SHARED STV_DEFAULT"
__nv_reservedSMEM_offset_0_alias:
	.zero		0
	.zero		64


//--------------------- .nv.constant0._Z19HelloBlockThreadIdxv --------------------------
	.section	.nv.constant0._Z19HelloBlockThreadIdxv,"a",@progbits
	.sectionflags	@""
	.align	4
.nv.constant0._Z19HelloBlockThreadIdxv:
	.zero		896


//--------------------- .nv.constant0._Z14HelloThreadIdxv --------------------------
	.section	.nv.constant0._Z14HelloThreadIdxv,"a",@progbits
	.sectionflags	@""
	.align	4
.nv.constant0._Z14HelloThreadIdxv:
	.zero		896


//--------------------- SYMBOLS --------------------------

	.type		.nv.reservedSmem.offset0,@object
	.size		.nv.reservedSmem.offset0,0x4
	.type		vprintf,@function
